	.headerflags	@"EF_CUDA_TEXMODE_UNIFIED EF_CUDA_64BIT_ADDRESS EF_CUDA_SM80 EF_CUDA_VIRTUAL_SM(EF_CUDA_SM80)"
	.elftype	@"ET_EXEC"


//--------------------- .nv.info                  --------------------------
	.section	.nv.info,"",@"SHT_CUDA_INFO"
	.align	4


	//----- nvinfo : EIATTR_REGCOUNT
	.align		4
        /*0000*/ 	.byte	0x04, 0x2f
        /*0002*/ 	.short	(.L_1 - .L_0)
	.align		4
.L_0:
        /*0004*/ 	.word	index@(candidate6)
        /*0008*/ 	.word	0x00000028


	//----- nvinfo : EIATTR_MAX_STACK_SIZE
	.align		4
.L_1:
        /*000c*/ 	.byte	0x04, 0x23
        /*000e*/ 	.short	(.L_3 - .L_2)
	.align		4
.L_2:
        /*0010*/ 	.word	index@(candidate6)
        /*0014*/ 	.word	0x00000000


	//----- nvinfo : EIATTR_MIN_STACK_SIZE
	.align		4
.L_3:
        /*0018*/ 	.byte	0x04, 0x12
        /*001a*/ 	.short	(.L_5 - .L_4)
	.align		4
.L_4:
        /*001c*/ 	.word	index@(candidate6)
        /*0020*/ 	.word	0x00000000


	//----- nvinfo : EIATTR_FRAME_SIZE
	.align		4
.L_5:
        /*0024*/ 	.byte	0x04, 0x11
        /*0026*/ 	.short	(.L_7 - .L_6)
	.align		4
.L_6:
        /*0028*/ 	.word	index@(candidate6)
        /*002c*/ 	.word	0x00000000
.L_7:


//--------------------- .nv.info.candidate6       --------------------------
	.section	.nv.info.candidate6,"",@"SHT_CUDA_INFO"
	.align	4


	//----- nvinfo : EIATTR_CUDA_API_VERSION
	.align		4
        /*0000*/ 	.byte	0x04, 0x37
        /*0002*/ 	.short	(.L_9 - .L_8)
.L_8:
        /*0004*/ 	.word	0x00000075


	//----- nvinfo : EIATTR_SW2861232_WAR
	.align		4
.L_9:
        /*0008*/ 	.byte	0x01, 0x35
	.zero		2


	//----- nvinfo : EIATTR_PARAM_CBANK
	.align		4
        /*000c*/ 	.byte	0x04, 0x0a
        /*000e*/ 	.short	(.L_11 - .L_10)
	.align		4
.L_10:
        /*0010*/ 	.word	index@(.nv.constant0.candidate6)
        /*0014*/ 	.short	0x0160
        /*0016*/ 	.short	0x0018


	//----- nvinfo : EIATTR_CBANK_PARAM_SIZE
	.align		4
.L_11:
        /*0018*/ 	.byte	0x03, 0x19
        /*001a*/ 	.short	0x0018


	//----- nvinfo : EIATTR_KPARAM_INFO
	.align		4
        /*001c*/ 	.byte	0x04, 0x17
        /*001e*/ 	.short	(.L_13 - .L_12)
.L_12:
        /*0020*/ 	.word	0x00000000
        /*0024*/ 	.short	0x0002
        /*0026*/ 	.short	0x0010
        /*0028*/ 	.byte	0x00, 0xf0, 0x21, 0x00


	//----- nvinfo : EIATTR_KPARAM_INFO
	.align		4
.L_13:
        /*002c*/ 	.byte	0x04, 0x17
        /*002e*/ 	.short	(.L_15 - .L_14)
.L_14:
        /*0030*/ 	.word	0x00000000
        /*0034*/ 	.short	0x0001
        /*0036*/ 	.short	0x0008
        /*0038*/ 	.byte	0x00, 0xf0, 0x21, 0x00


	//----- nvinfo : EIATTR_KPARAM_INFO
	.align		4
.L_15:
        /*003c*/ 	.byte	0x04, 0x17
        /*003e*/ 	.short	(.L_17 - .L_16)
.L_16:
        /*0040*/ 	.word	0x00000000
        /*0044*/ 	.short	0x0000
        /*0046*/ 	.short	0x0000
        /*0048*/ 	.byte	0x00, 0xf0, 0x21, 0x00


	//----- nvinfo : EIATTR_MAXREG_COUNT
	.align		4
.L_17:
        /*004c*/ 	.byte	0x03, 0x1b
        /*004e*/ 	.short	0x00ff


	//----- nvinfo : EIATTR_EXIT_INSTR_OFFSETS
	.align		4
        /*0050*/ 	.byte	0x04, 0x1c
        /*0052*/ 	.short	(.L_19 - .L_18)


	//   ....[0]....
.L_18:
        /*0054*/ 	.word	0x00000f70


	//----- nvinfo : EIATTR_MAX_THREADS
	.align		4
.L_19:
        /*0058*/ 	.byte	0x04, 0x05
        /*005a*/ 	.short	(.L_21 - .L_20)
.L_20:
        /*005c*/ 	.word	0x000000c4
        /*0060*/ 	.word	0x00000001
        /*0064*/ 	.word	0x00000001
.L_21:


//--------------------- .nv.rel.action            --------------------------
	.section	.nv.rel.action,"",@"SHT_CUDA_RELOCINFO"
	.align	8
	.sectionentsize	8
        /*0000*/ 	.byte	0x4b, 0x00, 0x00, 0x00, 0x00, 0x00, 0x00, 0x00, 0x00, 0x02, 0x02, 0x08, 0x10, 0x0a, 0x2f, 0x22
        /* <DEDUP_REMOVED lines=13> */


//--------------------- .nv.constant0.candidate6  --------------------------
	.section	.nv.constant0.candidate6,"a",@progbits
	.align	4
.nv.constant0.candidate6:
	.zero		376


//--------------------- .text.candidate6          --------------------------
	.section	.text.candidate6,"ax",@progbits
	.sectionflags	@"SHF_BARRIERS=1"
	.sectioninfo	@"SHI_REGISTERS=40"
	.align	128
        .global         candidate6
        .type           candidate6,@function
        .size           candidate6,(.L_x_2 - candidate6)
        .other          candidate6,@"STO_CUDA_ENTRY STV_DEFAULT"
candidate6:
.text.candidate6:
[----:B------:R-:W-:-:S02]  /*0000*/  MOV R1, c[0x0][0x28] ;  /* 0x00000a0000017a02 */ /* 0x000fc40000000f00 */
[----:B------:R-:W0:Y:S01]  /*0010*/  S2R R24, SR_CTAID.X ;  /* 0x0000000000187919 */ /* 0x000e220000002500 */
[----:B------:R-:W-:Y:S01]  /*0020*/  HFMA2.MMA R7, -RZ, RZ, 0, 2.384185791015625e-07 ;  /* 0x00000004ff077435 */ /* 0x000fe200000001ff */
[----:B------:R-:W-:Y:S01]  /*0030*/  MOV R25, RZ ;  /* 0x000000ff00197202 */ /* 0x000fe20000000f00 */
[----:B------:R-:W-:Y:S01]  /*0040*/  HFMA2.MMA R23, -RZ, RZ, 0, 0 ;  /* 0x00000000ff177435 */ /* 0x000fe200000001ff */
[----:B------:R-:W1:Y:S01]  /*0050*/  S2R R0, SR_TID.X ;  /* 0x0000000000007919 */ /* 0x000e620000002100 */
[----:B------:R-:W-:Y:S01]  /*0060*/  CS2R R32, SRZ ;  /* 0x0000000000207805 */ /* 0x000fe2000001ff00 */
[----:B------:R-:W-:Y:S01]  /*0070*/  CS2R R34, SRZ ;  /* 0x0000000000227805 */ /* 0x000fe2000001ff00 */
[----:B------:R-:W-:Y:S01]  /*0080*/  MOV R21, RZ ;  /* 0x000000ff00157202 */ /* 0x000fe20000000f00 */
[----:B------:R-:W-:Y:S01]  /*0090*/  ULDC.64 UR4, c[0x0][0x118] ;  /* 0x0000460000047ab9 */ /* 0x000fe20000000a00 */
[C---:B0-----:R-:W-:Y:S02]  /*00a0*/  SHF.L.U32 R3, R24.reuse, 0xa, RZ ;  /* 0x0000000a18037819 */ /* 0x041fe400000006ff */
[----:B------:R-:W-:-:S02]  /*00b0*/  LOP3.LUT R29, R24, 0x3, RZ, 0xc0, !PT ;  /* 0x00000003181d7812 */ /* 0x000fc400078ec0ff */
[C---:B-1----:R-:W-:Y:S01]  /*00c0*/  SHF.L.U32 R4, R0.reuse, 0x5, RZ ;  /* 0x0000000500047819 */ /* 0x042fe200000006ff */
[C---:B------:R-:W-:Y:S01]  /*00d0*/  IMAD.HI R27, R0.reuse, 0x5397829d, RZ ;  /* 0x5397829d001b7827 */ /* 0x040fe200078e02ff */
[----:B------:R-:W-:Y:S02]  /*00e0*/  LOP3.LUT R2, R0, 0xf, RZ, 0xc0, !PT ;  /* 0x0000000f00027812 */ /* 0x000fe400078ec0ff */
[----:B------:R-:W-:Y:S01]  /*00f0*/  LOP3.LUT R3, R3, 0xfffff000, RZ, 0xc0, !PT ;  /* 0xfffff00003037812 */ /* 0x000fe200078ec0ff */
[----:B------:R-:W-:Y:S01]  /*0100*/  IMAD R5, R29, 0xc4, R0 ;  /* 0x000000c41d057824 */ /* 0x000fe200078e0200 */
[----:B------:R-:W-:Y:S02]  /*0110*/  LOP3.LUT R4, R4, 0xfffffe00, RZ, 0xc0, !PT ;  /* 0xfffffe0004047812 */ /* 0x000fe400078ec0ff */
[----:B------:R-:W-:Y:S02]  /*0120*/  SHF.R.U32.HI R6, RZ, 0x1f, R27 ;  /* 0x0000001fff067819 */ /* 0x000fe4000001161b */
[----:B------:R-:W-:Y:S01]  /*0130*/  IADD3 R2, R2, R3, R4 ;  /* 0x0000000302027210 */ /* 0x000fe20007ffe004 */
[----:B------:R-:W-:Y:S01]  /*0140*/  IMAD.WIDE R4, R5, R7, c[0x0][0x160] ;  /* 0x0000580005047625 */ /* 0x000fe200078e0207 */
[----:B------:R-:W-:-:S03]  /*0150*/  LEA.HI.SX32 R27, R27, R6, 0x1b ;  /* 0x000000061b1b7211 */ /* 0x000fc600078fdaff */
[----:B------:R-:W-:Y:S01]  /*0160*/  IMAD.WIDE R2, R2, R7, c[0x0][0x168] ;  /* 0x00005a0002027625 */ /* 0x000fe200078e0207 */
[----:B------:R-:W-:Y:S01]  /*0170*/  IADD3 R30, P0, R4, 0x6200, RZ ;  /* 0x00006200041e7810 */ /* 0x000fe20007f1e0ff */
[----:B------:R-:W-:Y:S02]  /*0180*/  CS2R R6, SRZ ;  /* 0x0000000000067805 */ /* 0x000fe4000001ff00 */
[----:B------:R-:W-:Y:S01]  /*0190*/  IMAD R26, R27, -0x62, R0 ;  /* 0xffffff9e1b1a7824 */ /* 0x000fe200078e0200 */
[----:B------:R-:W-:-:S02]  /*01a0*/  IADD3.X R31, RZ, R5, RZ, P0, !PT ;  /* 0x00000005ff1f7210 */ /* 0x000fc400007fe4ff */
.L_x_0:
[----:B------:R-:W-:Y:S01]  /*01b0*/  ISETP.GT.AND P0, PT, R0, 0x7f, PT ;  /* 0x0000007f0000780c */ /* 0x000fe20003f04270 */
[----:B------:R-:W-:Y:S06]  /*01c0*/  BAR.SYNC 0x0 ;  /* 0x0000000000007b1d */ /* 0x000fec0000000000 */
[----:B------:R-:W2:Y:S04]  /*01d0*/  LDG.E.CONSTANT R5, [R30.64+-0x6200] ;  /* 0xff9e00041e057981 */ /* 0x000ea8000c1e9900 */
[----:B------:R-:W3:Y:S04]  /*01e0*/  LDG.E.CONSTANT R9, [R30.64+-0x55c0] ;  /* 0xffaa40041e097981 */ /* 0x000ee8000c1e9900 */
[----:B------:R-:W4:Y:S04]  /*01f0*/  @!P0 LDG.E.CONSTANT R10, [R2.64] ;  /* 0x00000004020a8981 */ /* 0x000f28000c1e9900 */
[----:B------:R-:W5:Y:S04]  /*0200*/  LDG.E.CONSTANT R11, [R30.64+-0x4980] ;  /* 0xffb680041e0b7981 */ /* 0x000f68000c1e9900 */
[----:B------:R-:W2:Y:S04]  /*0210*/  LDG.E.CONSTANT R13, [R30.64+-0x3d40] ;  /* 0xffc2c0041e0d7981 */ /* 0x000ea8000c1e9900 */
[----:B------:R-:W2:Y:S04]  /*0220*/  LDG.E.CONSTANT R15, [R30.64+-0x3100] ;  /* 0xffcf00041e0f7981 */ /* 0x000ea8000c1e9900 */
[----:B------:R-:W3:Y:S04]  /*0230*/  LDG.E.CONSTANT R17, [R30.64+-0x24c0] ;  /* 0xffdb40041e117981 */ /* 0x000ee8000c1e9900 */
[----:B------:R-:W5:Y:S04]  /*0240*/  LDG.E.CONSTANT R19, [R30.64+-0x1880] ;  /* 0xffe780041e137981 */ /* 0x000f68000c1e9900 */
[----:B------:R-:W5:Y:S04]  /*0250*/  LDG.E.CONSTANT R37, [R30.64+-0xc40] ;  /* 0xfff3c0041e257981 */ /* 0x000f68000c1e9900 */
[----:B------:R-:W5:Y:S04]  /*0260*/  LDG.E.CONSTANT R4, [R30.64] ;  /* 0x000000041e047981 */ /* 0x000f68000c1e9900 */
[----:B------:R-:W5:Y:S04]  /*0270*/  LDG.E.CONSTANT R8, [R30.64+0xc40] ;  /* 0x000c40041e087981 */ /* 0x000f68000c1e9900 */
[----:B------:R-:W5:Y:S04]  /*0280*/  LDG.E.CONSTANT R20, [R30.64+0x1880] ;  /* 0x001880041e147981 */ /* 0x000f68000c1e9900 */
[----:B------:R-:W5:Y:S04]  /*0290*/  LDG.E.CONSTANT R22, [R30.64+0x24c0] ;  /* 0x0024c0041e167981 */ /* 0x000f68000c1e9900 */
[----:B------:R-:W5:Y:S04]  /*02a0*/  LDG.E.CONSTANT R36, [R30.64+0x3100] ;  /* 0x003100041e247981 */ /* 0x000f68000c1e9900 */
[----:B------:R-:W5:Y:S04]  /*02b0*/  LDG.E.CONSTANT R12, [R30.64+0x4980] ;  /* 0x004980041e0c7981 */ /* 0x000f68000c1e9900 */
[----:B------:R-:W5:Y:S04]  /*02c0*/  LDG.E.CONSTANT R14, [R30.64+0x55c0] ;  /* 0x0055c0041e0e7981 */ /* 0x000f68000c1e9900 */
[----:B----4-:R0:W-:Y:S04]  /*02d0*/  @!P0 STS [R0.X4+0x3100], R10 ;  /* 0x0031000a00008388 */ /* 0x0101e80000004800 */
[----:B0-----:R-:W4:Y:S01]  /*02e0*/  LDG.E.CONSTANT R10, [R30.64+0x3d40] ;  /* 0x003d40041e0a7981 */ /* 0x001f22000c1e9900 */
[----:B------:R-:W-:-:S03]  /*02f0*/  SHF.L.U32 R28, R27, 0x8, RZ ;  /* 0x000000081b1c7819 */ /* 0x000fc600000006ff */
[----:B--2---:R-:W-:Y:S04]  /*0300*/  STS [R0.X4], R5 ;  /* 0x0000000500007388 */ /* 0x004fe80000004800 */
[----:B---3--:R-:W-:Y:S04]  /*0310*/  STS [R0.X4+0x310], R9 ;  /* 0x0003100900007388 */ /* 0x008fe80000004800 */
[----:B-----5:R-:W-:Y:S04]  /*0320*/  STS [R0.X4+0x620], R11 ;  /* 0x0006200b00007388 */ /* 0x020fe80000004800 */
[----:B------:R-:W-:Y:S04]  /*0330*/  STS [R0.X4+0x930], R13 ;  /* 0x0009300d00007388 */ /* 0x000fe80000004800 */
        /* <DEDUP_REMOVED lines=11> */
[----:B----4-:R-:W-:Y:S04]  /*03f0*/  STS [R0.X4+0x27d0], R10 ;  /* 0x0027d00a00007388 */ /* 0x010fe80000004800 */
[----:B------:R-:W-:Y:S06]  /*0400*/  BAR.SYNC 0x0 ;  /* 0x0000000000007b1d */ /* 0x000fec0000000000 */
[----:B------:R-:W-:Y:S04]  /*0410*/  LDS.64 R10, [R26.X8] ;  /* 0x000000001a0a7984 */ /* 0x000fe80000008a00 */
[----:B------:R-:W0:Y:S04]  /*0420*/  LDS.128 R12, [R28+0x3100] ;  /* 0x003100001c0c7984 */ /* 0x000e280000000c00 */
[----:B------:R-:W1:Y:S04]  /*0430*/  LDS.128 R16, [R28+0x3140] ;  /* 0x003140001c107984 */ /* 0x000e680000000c00 */
[----:B------:R-:W2:Y:S01]  /*0440*/  LDS.64 R8, [R26.X8+0x310] ;  /* 0x000310001a087984 */ /* 0x000ea20000008a00 */
[----:B0-----:R-:W-:-:S02]  /*0450*/  FFMA R37, R12, R10, R21 ;  /* 0x0000000a0c257223 */ /* 0x001fc40000000015 */
[-C--:B------:R-:W-:Y:S02]  /*0460*/  FFMA R4, R12, R11.reuse, R23 ;  /* 0x0000000b0c047223 */ /* 0x080fe40000000017 */
[----:B------:R-:W0:Y:S01]  /*0470*/  LDS.128 R20, [R28+0x3180] ;  /* 0x003180001c147984 */ /* 0x000e220000000c00 */
[----:B-1----:R-:W-:Y:S02]  /*0480*/  FFMA R35, R10, R16, R35 ;  /* 0x000000100a237223 */ /* 0x002fe40000000023 */
[----:B------:R-:W-:Y:S02]  /*0490*/  FFMA R36, R16, R11, R34 ;  /* 0x0000000b10247223 */ /* 0x000fe40000000022 */
[-C--:B--2---:R-:W-:Y:S02]  /*04a0*/  FFMA R35, R8, R17.reuse, R35 ;  /* 0x0000001108237223 */ /* 0x084fe40000000023 */
[----:B------:R-:W-:Y:S02]  /*04b0*/  FFMA R36, R9, R17, R36 ;  /* 0x0000001109247223 */ /* 0x000fe40000000024 */
[----:B------:R-:W-:-:S02]  /*04c0*/  FFMA R16, R13, R9, R4 ;  /* 0x000000090d107223 */ /* 0x000fc40000000004 */
[----:B------:R-:W-:Y:S02]  /*04d0*/  FFMA R37, R8, R13, R37 ;  /* 0x0000000d08257223 */ /* 0x000fe40000000025 */
[----:B------:R-:W1:Y:S01]  /*04e0*/  LDS.64 R12, [R26.X8+0x620] ;  /* 0x000620001a0c7984 */ /* 0x000e620000008a00 */
[----:B0-----:R-:W-:Y:S02]  /*04f0*/  FFMA R17, R10, R20, R7 ;  /* 0x000000140a117223 */ /* 0x001fe40000000007 */
[----:B------:R-:W-:Y:S02]  /*0500*/  FFMA R34, R20, R11, R6 ;  /* 0x0000000b14227223 */ /* 0x000fe40000000006 */
[----:B------:R-:W0:Y:S02]  /*0510*/  LDS.128 R4, [R28+0x31c0] ;  /* 0x0031c0001c047984 */ /* 0x000e240000000c00 */
[----:B------:R-:W-:Y:S02]  /*0520*/  FFMA R34, R9, R21, R34 ;  /* 0x0000001509227223 */ /* 0x000fe40000000022 */
[----:B-1----:R-:W-:-:S02]  /*0530*/  FFMA R20, R14, R13, R16 ;  /* 0x0000000d0e147223 */ /* 0x002fc40000000010 */
[----:B0-----:R-:W-:Y:S02]  /*0540*/  FFMA R33, R10, R4, R33 ;  /* 0x000000040a217223 */ /* 0x001fe40000000021 */
[----:B------:R-:W-:Y:S02]  /*0550*/  FFMA R32, R4, R11, R32 ;  /* 0x0000000b04207223 */ /* 0x000fe40000000020 */
[C---:B------:R-:W-:Y:S02]  /*0560*/  FFMA R11, R8.reuse, R21, R17 ;  /* 0x00000015080b7223 */ /* 0x040fe40000000011 */
[-C--:B------:R-:W-:Y:S01]  /*0570*/  FFMA R33, R8, R5.reuse, R33 ;  /* 0x0000000508217223 */ /* 0x080fe20000000021 */
[----:B------:R-:W-:Y:S01]  /*0580*/  LDS.64 R16, [R26.X8+0xc40] ;  /* 0x000c40001a107984 */ /* 0x000fe20000008a00 */
[----:B------:R-:W-:-:S03]  /*0590*/  FFMA R32, R9, R5, R32 ;  /* 0x0000000509207223 */ /* 0x000fc60000000020 */
[----:B------:R-:W0:Y:S01]  /*05a0*/  LDS.64 R4, [R26.X8+0x930] ;  /* 0x000930001a047984 */ /* 0x000e220000008a00 */
[C---:B------:R-:W-:Y:S02]  /*05b0*/  FFMA R21, R12.reuse, R14, R37 ;  /* 0x0000000e0c157223 */ /* 0x040fe40000000025 */
[C---:B------:R-:W-:Y:S02]  /*05c0*/  FFMA R14, R12.reuse, R22, R11 ;  /* 0x000000160c0e7223 */ /* 0x040fe4000000000b */
[----:B------:R-:W1:Y:S01]  /*05d0*/  LDS.128 R8, [R28+0x3110] ;  /* 0x003110001c087984 */ /* 0x000e620000000c00 */
[----:B------:R-:W-:Y:S02]  /*05e0*/  FFMA R33, R12, R6, R33 ;  /* 0x000000060c217223 */ /* 0x000fe40000000021 */
[----:B------:R-:W-:Y:S02]  /*05f0*/  FFMA R32, R6, R13, R32 ;  /* 0x0000000d06207223 */ /* 0x000fe40000000020 */
[----:B------:R-:W-:-:S02]  /*0600*/  FFMA R35, R12, R18, R35 ;  /* 0x000000120c237223 */ /* 0x000fc40000000023 */
[-C--:B------:R-:W-:Y:S02]  /*0610*/  FFMA R36, R18, R13.reuse, R36 ;  /* 0x0000000d12247223 */ /* 0x080fe40000000024 */
[----:B------:R-:W-:Y:S02]  /*0620*/  FFMA R34, R22, R13, R34 ;  /* 0x0000000d16227223 */ /* 0x000fe40000000022 */
[C---:B0-----:R-:W-:Y:S02]  /*0630*/  FFMA R21, R4.reuse, R15, R21 ;  /* 0x0000000f04157223 */ /* 0x041fe40000000015 */
[----:B------:R-:W-:Y:S02]  /*0640*/  FFMA R20, R15, R5, R20 ;  /* 0x000000050f147223 */ /* 0x000fe40000000014 */
[C---:B------:R-:W-:Y:S02]  /*0650*/  FFMA R6, R4.reuse, R23, R14 ;  /* 0x0000001704067223 */ /* 0x040fe4000000000e */
[----:B------:R-:W0:Y:S01]  /*0660*/  LDS.128 R12, [R28+0x3150] ;  /* 0x003150001c0c7984 */ /* 0x000e220000000c00 */
[----:B------:R-:W-:-:S02]  /*0670*/  FFMA R35, R4, R19, R35 ;  /* 0x0000001304237223 */ /* 0x000fc40000000023 */
[-C--:B------:R-:W-:Y:S02]  /*0680*/  FFMA R36, R19, R5.reuse, R36 ;  /* 0x0000000513247223 */ /* 0x080fe40000000024 */
[----:B------:R-:W2:Y:S01]  /*0690*/  LDS.64 R18, [R26.X8+0xf50] ;  /* 0x000f50001a127984 */ /* 0x000ea20000008a00 */
[C---:B-1----:R-:W-:Y:S02]  /*06a0*/  FFMA R37, R8.reuse, R16, R21 ;  /* 0x0000001008257223 */ /* 0x042fe40000000015 */
[----:B------:R-:W-:Y:S02]  /*06b0*/  FFMA R34, R23, R5, R34 ;  /* 0x0000000517227223 */ /* 0x000fe40000000022 */
[----:B------:R-:W-:Y:S02]  /*06c0*/  FFMA R8, R8, R17, R20 ;  /* 0x0000001108087223 */ /* 0x000fe40000000014 */
[----:B------:R-:W1:Y:S01]  /*06d0*/  LDS.128 R20, [R28+0x3190] ;  /* 0x003190001c147984 */ /* 0x000e620000000c00 */
[----:B------:R-:W-:-:S02]  /*06e0*/  FFMA R33, R4, R7, R33 ;  /* 0x0000000704217223 */ /* 0x000fc40000000021 */
[----:B------:R-:W-:Y:S02]  /*06f0*/  FFMA R32, R7, R5, R32 ;  /* 0x0000000507207223 */ /* 0x000fe40000000020 */
[----:B0-----:R-:W-:Y:S02]  /*0700*/  FFMA R35, R16, R12, R35 ;  /* 0x0000000c10237223 */ /* 0x001fe40000000023 */
[----:B------:R-:W-:Y:S02]  /*0710*/  FFMA R36, R12, R17, R36 ;  /* 0x000000110c247223 */ /* 0x000fe40000000024 */
[-C--:B--2---:R-:W-:Y:S02]  /*0720*/  FFMA R35, R18, R13.reuse, R35 ;  /* 0x0000000d12237223 */ /* 0x084fe40000000023 */
[----:B------:R-:W-:Y:S02]  /*0730*/  FFMA R13, R19, R13, R36 ;  /* 0x0000000d130d7223 */ /* 0x000fe40000000024 */
[----:B-1----:R-:W-:-:S02]  /*0740*/  FFMA R36, R16, R20, R6 ;  /* 0x0000001410247223 */ /* 0x002fc40000000006 */
[----:B------:R-:W0:Y:S01]  /*0750*/  LDS.128 R4, [R28+0x31d0] ;  /* 0x0031d0001c047984 */ /* 0x000e220000000c00 */
[----:B------:R-:W-:Y:S02]  /*0760*/  FFMA R37, R18, R9, R37 ;  /* 0x0000000912257223 */ /* 0x000fe40000000025 */
[----:B------:R-:W-:Y:S02]  /*0770*/  FFMA R12, R9, R19, R8 ;  /* 0x00000013090c7223 */ /* 0x000fe40000000008 */
[----:B------:R-:W1:Y:S01]  /*0780*/  LDS.64 R8, [R26.X8+0x1260] ;  /* 0x001260001a087984 */ /* 0x000e620000008a00 */
[-C--:B------:R-:W-:Y:S02]  /*0790*/  FFMA R34, R20, R17.reuse, R34 ;  /* 0x0000001114227223 */ /* 0x080fe40000000022 */
[----:B0-----:R-:W-:Y:S02]  /*07a0*/  FFMA R33, R16, R4, R33 ;  /* 0x0000000410217223 */ /* 0x001fe40000000021 */
[----:B------:R-:W-:-:S02]  /*07b0*/  FFMA R32, R4, R17, R32 ;  /* 0x0000001104207223 */ /* 0x000fc40000000020 */
[CC--:B------:R-:W-:Y:S02]  /*07c0*/  FFMA R17, R18.reuse, R21.reuse, R36 ;  /* 0x0000001512117223 */ /* 0x0c0fe40000000024 */
[C---:B------:R-:W-:Y:S02]  /*07d0*/  FFMA R21, R19.reuse, R21, R34 ;  /* 0x0000001513157223 */ /* 0x040fe40000000022 */
[-C--:B------:R-:W-:Y:S02]  /*07e0*/  FFMA R33, R18, R5.reuse, R33 ;  /* 0x0000000512217223 */ /* 0x080fe40000000021 */
[----:B------:R-:W-:Y:S02]  /*07f0*/  FFMA R32, R19, R5, R32 ;  /* 0x0000000513207223 */ /* 0x000fe40000000020 */
[----:B------:R-:W0:Y:S01]  /*0800*/  LDS.64 R4, [R26.X8+0x1570] ;  /* 0x001570001a047984 */ /* 0x000e220000008a00 */
[C---:B-1----:R-:W-:Y:S02]  /*0810*/  FFMA R37, R8.reuse, R10, R37 ;  /* 0x0000000a08257223 */ /* 0x042fe40000000025 */
[----:B------:R-:W-:-:S02]  /*0820*/  FFMA R35, R8, R14, R35 ;  /* 0x0000000e08237223 */ /* 0x000fc40000000023 */
[-C--:B------:R-:W-:Y:S02]  /*0830*/  FFMA R10, R10, R9.reuse, R12 ;  /* 0x000000090a0a7223 */ /* 0x080fe4000000000c */
[-C--:B------:R-:W-:Y:S02]  /*0840*/  FFMA R14, R14, R9.reuse, R13 ;  /* 0x000000090e0e7223 */ /* 0x080fe4000000000d */
[----:B------:R-:W-:Y:S02]  /*0850*/  FFMA R13, R8, R22, R17 ;  /* 0x00000016080d7223 */ /* 0x000fe40000000011 */
[----:B------:R-:W-:Y:S01]  /*0860*/  FFMA R12, R22, R9, R21 ;  /* 0x00000009160c7223 */ /* 0x000fe20000000015 */
[----:B------:R-:W-:Y:S04]  /*0870*/  LDS.128 R16, [R28+0x3120] ;  /* 0x003120001c107984 */ /* 0x000fe80000000c00 */
[----:B------:R-:W1:Y:S01]  /*0880*/  LDS.64 R20, [R26.X8+0x1880] ;  /* 0x001880001a147984 */ /* 0x000e620000008a00 */
[----:B------:R-:W-:-:S02]  /*0890*/  FFMA R33, R8, R6, R33 ;  /* 0x0000000608217223 */ /* 0x000fc40000000021 */
[----:B------:R-:W-:Y:S02]  /*08a0*/  FFMA R32, R6, R9, R32 ;  /* 0x0000000906207223 */ /* 0x000fe40000000020 */
[C---:B0-----:R-:W-:Y:S02]  /*08b0*/  FFMA R37, R4.reuse, R11, R37 ;  /* 0x0000000b04257223 */ /* 0x041fe40000000025 */
[----:B------:R-:W-:Y:S02]  /*08c0*/  FFMA R6, R11, R5, R10 ;  /* 0x000000050b067223 */ /* 0x000fe4000000000a */
[C---:B------:R-:W-:Y:S01]  /*08d0*/  FFMA R35, R4.reuse, R15, R35 ;  /* 0x0000000f04237223 */ /* 0x040fe20000000023 */
[----:B------:R-:W0:Y:S01]  /*08e0*/  LDS.128 R8, [R28+0x3160] ;  /* 0x003160001c087984 */ /* 0x000e220000000c00 */
[----:B------:R-:W-:Y:S02]  /*08f0*/  FFMA R15, R15, R5, R14 ;  /* 0x000000050f0f7223 */ /* 0x000fe4000000000e */
[----:B------:R-:W-:-:S02]  /*0900*/  FFMA R13, R4, R23, R13 ;  /* 0x00000017040d7223 */ /* 0x000fc4000000000d */
[----:B------:R-:W-:Y:S02]  /*0910*/  FFMA R12, R23, R5, R12 ;  /* 0x00000005170c7223 */ /* 0x000fe4000000000c */
[----:B------:R-:W-:Y:S01]  /*0920*/  FFMA R33, R4, R7, R33 ;  /* 0x0000000704217223 */ /* 0x000fe20000000021 */
[----:B------:R-:W2:Y:S01]  /*0930*/  LDS.64 R22, [R26.X8+0x1b90] ;  /* 0x001b90001a167984 */ /* 0x000ea20000008a00 */
[----:B------:R-:W-:Y:S02]  /*0940*/  FFMA R32, R7, R5, R32 ;  /* 0x0000000507207223 */ /* 0x000fe40000000020 */
[C---:B-1----:R-:W-:Y:S02]  /*0950*/  FFMA R37, R16.reuse, R20, R37 ;  /* 0x0000001410257223 */ /* 0x042fe40000000025 */
[----:B------:R-:W-:Y:S02]  /*0960*/  FFMA R16, R16, R21, R6 ;  /* 0x0000001510107223 */ /* 0x000fe40000000006 */
[----:B------:R-:W1:Y:S01]  /*0970*/  LDS.128 R4, [R28+0x31a0] ;  /* 0x0031a0001c047984 */ /* 0x000e620000000c00 */
[----:B0-----:R-:W-:-:S02]  /*0980*/  FFMA R35, R20, R8, R35 ;  /* 0x0000000814237223 */ /* 0x001fc40000000023 */
[----:B------:R-:W-:Y:S02]  /*0990*/  FFMA R8, R8, R21, R15 ;  /* 0x0000001508087223 */ /* 0x000fe4000000000f */
[----:B--2---:R-:W-:Y:S02]  /*09a0*/  FFMA R37, R22, R17, R37 ;  /* 0x0000001116257223 */ /* 0x004fe40000000025 */
[----:B------:R-:W-:Y:S02]  /*09b0*/  FFMA R17, R17, R23, R16 ;  /* 0x0000001711117223 */ /* 0x000fe40000000010 */
[----:B-1----:R-:W-:Y:S02]  /*09c0*/  FFMA R34, R20, R4, R13 ;  /* 0x0000000414227223 */ /* 0x002fe4000000000d */
[----:B------:R-:W-:Y:S02]  /*09d0*/  FFMA R4, R4, R21, R12 ;  /* 0x0000001504047223 */ /* 0x000fe4000000000c */
[----:B------:R-:W0:Y:S01]  /*09e0*/  LDS.128 R12, [R28+0x31e0] ;  /* 0x0031e0001c0c7984 */ /* 0x000e220000000c00 */
[----:B------:R-:W-:-:S02]  /*09f0*/  FFMA R35, R22, R9, R35 ;  /* 0x0000000916237223 */ /* 0x000fc40000000023 */
[C---:B------:R-:W-:Y:S02]  /*0a00*/  FFMA R16, R23.reuse, R9, R8 ;  /* 0x0000000917107223 */ /* 0x040fe40000000008 */
[----:B------:R-:W1:Y:S01]  /*0a10*/  LDS.64 R8, [R26.X8+0x1ea0] ;  /* 0x001ea0001a087984 */ /* 0x000e620000008a00 */
[----:B0-----:R-:W-:Y:S02]  /*0a20*/  FFMA R32, R12, R21, R32 ;  /* 0x000000150c207223 */ /* 0x001fe40000000020 */
[----:B------:R-:W-:Y:S02]  /*0a30*/  FFMA R33, R20, R12, R33 ;  /* 0x0000000c14217223 */ /* 0x000fe40000000021 */
[-C--:B------:R-:W-:Y:S02]  /*0a40*/  FFMA R21, R22, R5.reuse, R34 ;  /* 0x0000000516157223 */ /* 0x080fe40000000022 */
[C---:B------:R-:W-:Y:S02]  /*0a50*/  FFMA R12, R23.reuse, R5, R4 ;  /* 0x00000005170c7223 */ /* 0x040fe40000000004 */
[----:B------:R-:W0:Y:S01]  /*0a60*/  LDS.64 R4, [R26.X8+0x21b0] ;  /* 0x0021b0001a047984 */ /* 0x000e220000008a00 */
[----:B------:R-:W-:-:S02]  /*0a70*/  FFMA R34, R23, R13, R32 ;  /* 0x0000000d17227223 */ /* 0x000fc40000000020 */
[----:B------:R-:W-:Y:S02]  /*0a80*/  FFMA R33, R22, R13, R33 ;  /* 0x0000000d16217223 */ /* 0x000fe40000000021 */
[C---:B-1----:R-:W-:Y:S02]  /*0a90*/  FFMA R32, R8.reuse, R18, R37 ;  /* 0x0000001208207223 */ /* 0x042fe40000000025 */
[----:B------:R-:W-:Y:S02]  /*0aa0*/  FFMA R35, R8, R10, R35 ;  /* 0x0000000a08237223 */ /* 0x000fe40000000023 */
[-C--:B------:R-:W-:Y:S02]  /*0ab0*/  FFMA R18, R18, R9.reuse, R17 ;  /* 0x0000000912127223 */ /* 0x080fe40000000011 */
[-C--:B------:R-:W-:Y:S02]  /*0ac0*/  FFMA R10, R10, R9.reuse, R16 ;  /* 0x000000090a0a7223 */ /* 0x080fe40000000010 */
[----:B------:R-:W-:Y:S01]  /*0ad0*/  FFMA R13, R8, R6, R21 ;  /* 0x00000006080d7223 */ /* 0x000fe20000000015 */
[----:B------:R-:W-:Y:S04]  /*0ae0*/  LDS.64 R16, [R26.X8+0x24c0] ;  /* 0x0024c0001a107984 */ /* 0x000fe80000008a00 */
[----:B------:R-:W1:Y:S01]  /*0af0*/  LDS.128 R20, [R28+0x3130] ;  /* 0x003130001c147984 */ /* 0x000e620000000c00 */
[----:B------:R-:W-:-:S02]  /*0b00*/  FFMA R12, R6, R9, R12 ;  /* 0x00000009060c7223 */ /* 0x000fc4000000000c */
[----:B------:R-:W-:Y:S02]  /*0b10*/  FFMA R33, R8, R14, R33 ;  /* 0x0000000e08217223 */ /* 0x000fe40000000021 */
[----:B------:R-:W-:Y:S02]  /*0b20*/  FFMA R34, R14, R9, R34 ;  /* 0x000000090e227223 */ /* 0x000fe40000000022 */
[C---:B0-----:R-:W-:Y:S02]  /*0b30*/  FFMA R9, R4.reuse, R19, R32 ;  /* 0x0000001304097223 */ /* 0x041fe40000000020 */
[----:B------:R-:W-:Y:S02]  /*0b40*/  FFMA R8, R19, R5, R18 ;  /* 0x0000000513087223 */ /* 0x000fe40000000012 */
[----:B------:R-:W-:Y:S01]  /*0b50*/  FFMA R35, R4, R11, R35 ;  /* 0x0000000b04237223 */ /* 0x000fe20000000023 */
[----:B------:R-:W-:Y:S01]  /*0b60*/  LDS.64 R18, [R26.X8+0x27d0] ;  /* 0x0027d0001a127984 */ /* 0x000fe20000008a00 */
[----:B------:R-:W-:-:S02]  /*0b70*/  FFMA R14, R11, R5, R10 ;  /* 0x000000050b0e7223 */ /* 0x000fc4000000000a */
[C---:B------:R-:W-:Y:S02]  /*0b80*/  FFMA R13, R4.reuse, R7, R13 ;  /* 0x00000007040d7223 */ /* 0x040fe4000000000d */
[----:B------:R-:W-:Y:S02]  /*0b90*/  FFMA R12, R7, R5, R12 ;  /* 0x00000005070c7223 */ /* 0x000fe4000000000c */
[----:B------:R-:W-:Y:S02]  /*0ba0*/  FFMA R33, R4, R15, R33 ;  /* 0x0000000f04217223 */ /* 0x000fe40000000021 */
[----:B------:R-:W-:Y:S02]  /*0bb0*/  FFMA R34, R15, R5, R34 ;  /* 0x000000050f227223 */ /* 0x000fe40000000022 */
[----:B------:R-:W0:Y:S01]  /*0bc0*/  LDS.128 R4, [R28+0x3170] ;  /* 0x003170001c047984 */ /* 0x000e220000000c00 */
[C---:B-1----:R-:W-:Y:S02]  /*0bd0*/  FFMA R15, R20.reuse, R16, R9 ;  /* 0x00000010140f7223 */ /* 0x042fe40000000009 */
[----:B------:R-:W-:-:S02]  /*0be0*/  FFMA R20, R20, R17, R8 ;  /* 0x0000001114147223 */ /* 0x000fc40000000008 */
[----:B------:R-:W1:Y:S01]  /*0bf0*/  LDS.128 R8, [R28+0x31b0] ;  /* 0x0031b0001c087984 */ /* 0x000e620000000c00 */
[----:B0-----:R-:W-:Y:S02]  /*0c00*/  FFMA R32, R16, R4, R35 ;  /* 0x0000000410207223 */ /* 0x001fe40000000023 */
[----:B------:R-:W-:Y:S02]  /*0c10*/  FFMA R35, R18, R21, R15 ;  /* 0x0000001512237223 */ /* 0x000fe4000000000f */
[----:B------:R-:W-:Y:S02]  /*0c20*/  FFMA R21, R21, R19, R20 ;  /* 0x0000001315157223 */ /* 0x000fe40000000014 */
[----:B-1----:R-:W-:Y:S02]  /*0c30*/  FFMA R20, R16, R8, R13 ;  /* 0x0000000810147223 */ /* 0x002fe4000000000d */
[-C--:B------:R-:W-:Y:S02]  /*0c40*/  FFMA R4, R4, R17.reuse, R14 ;  /* 0x0000001104047223 */ /* 0x080fe4000000000e */
[----:B------:R-:W-:-:S02]  /*0c50*/  FFMA R8, R8, R17, R12 ;  /* 0x0000001108087223 */ /* 0x000fc4000000000c */
[----:B------:R-:W0:Y:S01]  /*0c60*/  LDS.128 R12, [R28+0x31f0] ;  /* 0x0031f0001c0c7984 */ /* 0x000e220000000c00 */
[----:B------:R-:W-:Y:S01]  /*0c70*/  FFMA R37, R18, R5, R32 ;  /* 0x0000000512257223 */ /* 0x000fe20000000020 */
[----:B------:R-:W-:Y:S02]  /*0c80*/  IADD3 R30, P0, R30, 0xc400, RZ ;  /* 0x0000c4001e1e7810 */ /* 0x000fe40007f1e0ff */
[----:B------:R-:W-:Y:S02]  /*0c90*/  IADD3 R25, R25, 0x1, RZ ;  /* 0x0000000119197810 */ /* 0x000fe40007ffe0ff */
[----:B------:R-:W-:Y:S02]  /*0ca0*/  IADD3.X R31, RZ, R31, RZ, P0, !PT ;  /* 0x0000001fff1f7210 */ /* 0x000fe400007fe4ff */
[----:B------:R-:W-:Y:S01]  /*0cb0*/  ISETP.NE.AND P0, PT, R25, 0x20, PT ;  /* 0x000000201900780c */ /* 0x000fe20003f05270 */
[----:B0-----:R-:W-:Y:S02]  /*0cc0*/  FFMA R33, R16, R12, R33 ;  /* 0x0000000c10217223 */ /* 0x001fe40000000021 */
[----:B------:R-:W-:-:S02]  /*0cd0*/  FFMA R34, R12, R17, R34 ;  /* 0x000000110c227223 */ /* 0x000fc40000000022 */
[----:B------:R-:W0:Y:S01]  /*0ce0*/  LDS.64 R16, [R26.X8+0x2ae0] ;  /* 0x002ae0001a107984 */ /* 0x000e220000008a00 */
[----:B------:R-:W-:-:S03]  /*0cf0*/  FFMA R12, R19, R5, R4 ;  /* 0x00000005130c7223 */ /* 0x000fc60000000004 */
[----:B------:R-:W1:Y:S01]  /*0d00*/  LDS.64 R4, [R26.X8+0x2df0] ;  /* 0x002df0001a047984 */ /* 0x000e620000008a00 */
[C---:B------:R-:W-:Y:S02]  /*0d10*/  FFMA R33, R18.reuse, R13, R33 ;  /* 0x0000000d12217223 */ /* 0x040fe40000000021 */
[-C--:B------:R-:W-:Y:S02]  /*0d20*/  FFMA R20, R18, R9.reuse, R20 ;  /* 0x0000000912147223 */ /* 0x080fe40000000014 */
[C---:B------:R-:W-:Y:S02]  /*0d30*/  FFMA R8, R19.reuse, R9, R8 ;  /* 0x0000000913087223 */ /* 0x040fe40000000008 */
[----:B------:R-:W-:Y:S01]  /*0d40*/  FFMA R34, R19, R13, R34 ;  /* 0x0000000d13227223 */ /* 0x000fe20000000022 */
[----:B------:R-:W-:-:S04]  /*0d50*/  IADD3 R2, P1, R2, 0x40, RZ ;  /* 0x0000004002027810 */ /* 0x000fc80007f3e0ff */
[----:B------:R-:W-:Y:S01]  /*0d60*/  IADD3.X R3, RZ, R3, RZ, P1, !PT ;  /* 0x00000003ff037210 */ /* 0x000fe20000ffe4ff */
[C---:B0-----:R-:W-:Y:S02]  /*0d70*/  FFMA R35, R16.reuse, R22, R35 ;  /* 0x0000001610237223 */ /* 0x041fe40000000023 */
[----:B------:R-:W-:Y:S02]  /*0d80*/  FFMA R37, R16, R6, R37 ;  /* 0x0000000610257223 */ /* 0x000fe40000000025 */
[-C--:B------:R-:W-:Y:S02]  /*0d90*/  FFMA R12, R6, R17.reuse, R12 ;  /* 0x00000011060c7223 */ /* 0x080fe4000000000c */
[----:B------:R-:W-:Y:S02]  /*0da0*/  FFMA R33, R16, R14, R33 ;  /* 0x0000000e10217223 */ /* 0x000fe40000000021 */
[----:B------:R-:W-:Y:S02]  /*0db0*/  FFMA R22, R22, R17, R21 ;  /* 0x0000001116167223 */ /* 0x000fe40000000015 */
[----:B------:R-:W-:-:S02]  /*0dc0*/  FFMA R20, R16, R10, R20 ;  /* 0x0000000a10147223 */ /* 0x000fc40000000014 */
[-C--:B------:R-:W-:Y:S02]  /*0dd0*/  FFMA R8, R10, R17.reuse, R8 ;  /* 0x000000110a087223 */ /* 0x080fe40000000008 */
[----:B------:R-:W-:Y:S02]  /*0de0*/  FFMA R14, R14, R17, R34 ;  /* 0x000000110e0e7223 */ /* 0x000fe40000000022 */
[C---:B-1----:R-:W-:Y:S02]  /*0df0*/  FFMA R21, R4.reuse, R23, R35 ;  /* 0x0000001704157223 */ /* 0x042fe40000000023 */
[----:B------:R-:W-:Y:S02]  /*0e00*/  FFMA R35, R4, R7, R37 ;  /* 0x0000000704237223 */ /* 0x000fe40000000025 */
[-C--:B------:R-:W-:Y:S02]  /*0e10*/  FFMA R34, R7, R5.reuse, R12 ;  /* 0x0000000507227223 */ /* 0x080fe4000000000c */
[----:B------:R-:W-:-:S02]  /*0e20*/  FFMA R23, R23, R5, R22 ;  /* 0x0000000517177223 */ /* 0x000fc40000000016 */
[C---:B------:R-:W-:Y:S02]  /*0e30*/  FFMA R7, R4.reuse, R11, R20 ;  /* 0x0000000b04077223 */ /* 0x040fe40000000014 */
[----:B------:R-:W-:Y:S02]  /*0e40*/  FFMA R6, R11, R5, R8 ;  /* 0x000000050b067223 */ /* 0x000fe40000000008 */
[----:B------:R-:W-:Y:S02]  /*0e50*/  FFMA R33, R4, R15, R33 ;  /* 0x0000000f04217223 */ /* 0x000fe40000000021 */
[----:B------:R-:W-:Y:S01]  /*0e60*/  FFMA R32, R15, R5, R14 ;  /* 0x000000050f207223 */ /* 0x000fe2000000000e */
[----:B------:R-:W-:Y:S05]  /*0e70*/  @P0 BRA `(.L_x_0) ;  /* 0xfffff33000000947 */ /* 0x000fea000383ffff */
[----:B------:R-:W-:Y:S01]  /*0e80*/  SHF.R.S32.HI R24, RZ, 0x2, R24 ;  /* 0x00000002ff187819 */ /* 0x000fe20000011418 */
[----:B------:R-:W-:-:S03]  /*0e90*/  HFMA2.MMA R3, -RZ, RZ, 0, 2.384185791015625e-07 ;  /* 0x00000004ff037435 */ /* 0x000fc600000001ff */
[----:B------:R-:W-:-:S04]  /*0ea0*/  LEA R24, R24, R27, 0x1 ;  /* 0x0000001b18187211 */ /* 0x000fc800078e08ff */
[----:B------:R-:W-:-:S05]  /*0eb0*/  LEA R29, R24, R29, 0x4 ;  /* 0x0000001d181d7211 */ /* 0x000fca00078e20ff */
[----:B------:R-:W-:-:S05]  /*0ec0*/  IMAD R2, R29, 0x62, R26 ;  /* 0x000000621d027824 */ /* 0x000fca00078e021a */
[----:B------:R-:W-:-:S05]  /*0ed0*/  SHF.L.U32 R2, R2, 0x1, RZ ;  /* 0x0000000102027819 */ /* 0x000fca00000006ff */
[----:B------:R-:W-:-:S05]  /*0ee0*/  IMAD.WIDE R2, R2, R3, c[0x0][0x170] ;  /* 0x00005c0002027625 */ /* 0x000fca00078e0203 */
[----:B------:R-:W-:Y:S04]  /*0ef0*/  STG.E [R2.64], R21 ;  /* 0x0000001502007986 */ /* 0x000fe8000c101904 */
[----:B------:R-:W-:Y:S04]  /*0f00*/  STG.E [R2.64+0x4], R23 ;  /* 0x0000041702007986 */ /* 0x000fe8000c101904 */
[----:B------:R-:W-:Y:S04]  /*0f10*/  STG.E [R2.64+0xc40], R35 ;  /* 0x000c402302007986 */ /* 0x000fe8000c101904 */
[----:B------:R-:W-:Y:S04]  /*0f20*/  STG.E [R2.64+0xc44], R34 ;  /* 0x000c442202007986 */ /* 0x000fe8000c101904 */
[----:B------:R-:W-:Y:S04]  /*0f30*/  STG.E [R2.64+0x1880], R7 ;  /* 0x0018800702007986 */ /* 0x000fe8000c101904 */
[----:B------:R-:W-:Y:S04]  /*0f40*/  STG.E [R2.64+0x1884], R6 ;  /* 0x0018840602007986 */ /* 0x000fe8000c101904 */
[----:B------:R-:W-:Y:S04]  /*0f50*/  STG.E [R2.64+0x24c0], R33 ;  /* 0x0024c02102007986 */ /* 0x000fe8000c101904 */
[----:B------:R-:W-:Y:S01]  /*0f60*/  STG.E [R2.64+0x24c4], R32 ;  /* 0x0024c42002007986 */ /* 0x000fe2000c101904 */
[----:B------:R-:W-:Y:S05]  /*0f70*/  EXIT ;  /* 0x000000000000794d */ /* 0x000fea0003800000 */
.L_x_1:
[----:B------:R-:W-:-:S00]  /*0f80*/  BRA `(.L_x_1) ;  /* 0xfffffff000007947 */ /* 0x000fc0000383ffff */
[----:B------:R-:W-:-:S00]  /*0f90*/  NOP ;  /* 0x0000000000007918 */ /* 0x000fc00000000000 */
        /* <DEDUP_REMOVED lines=14> */
.L_x_2:


//--------------------- .nv.shared.candidate6     --------------------------
	.section	.nv.shared.candidate6,"aw",@nobits
	.align	4
.nv.shared.candidate6:
	.zero		13056
